//
// Generated by NVIDIA NVVM Compiler
//
// Compiler Build ID: CL-36424714
// Cuda compilation tools, release 13.0, V13.0.88
// Based on NVVM 20.0.0
//

.version 9.0
.target sm_100
.address_size 64

	// .globl	_Z11helloKernelv
.extern .func  (.param .b32 func_retval0) vprintf
(
	.param .b64 vprintf_param_0,
	.param .b64 vprintf_param_1
)
;
.global .align 1 .b8 $str[13] = {72, 101, 108, 108, 111, 32, 119, 111, 114, 108, 100, 10};
.global .align 1 .b8 $str$1[31] = {73, 32, 97, 109, 32, 102, 114, 111, 109, 32, 37, 100, 32, 98, 108, 111, 99, 107, 44, 32, 37, 100, 32, 116, 104, 114, 101, 97, 100, 10};

.visible .entry _Z11helloKernelv()
{
	.reg .b32 	%r<3>;
	.reg .b64 	%rd<3>;

	mov.u64 	%rd1, $str;
	cvta.global.u64 	%rd2, %rd1;
	{ // callseq 0, 0
	.param .b64 param0;
	st.param.b64 	[param0], %rd2;
	.param .b64 param1;
	st.param.b64 	[param1], 0;
	.param .b32 retval0;
	call.uni (retval0), 
	vprintf, 
	(
	param0, 
	param1
	);
	ld.param.b32 	%r1, [retval0];
	} // callseq 0
	ret;

}
	// .globl	_Z10infoKernelv
.visible .entry _Z10infoKernelv()
{
	.local .align 8 .b8 	__local_depot1[8];
	.reg .b64 	%SP;
	.reg .b64 	%SPL;
	.reg .b32 	%r<5>;
	.reg .b64 	%rd<5>;

	mov.u64 	%SPL, __local_depot1;
	cvta.local.u64 	%SP, %SPL;
	add.u64 	%rd1, %SP, 0;
	add.u64 	%rd2, %SPL, 0;
	mov.u32 	%r1, %ctaid.x;
	mov.u32 	%r2, %tid.x;
	st.local.v2.u32 	[%rd2], {%r1, %r2};
	mov.u64 	%rd3, $str$1;
	cvta.global.u64 	%rd4, %rd3;
	{ // callseq 1, 0
	.param .b64 param0;
	st.param.b64 	[param0], %rd4;
	.param .b64 param1;
	st.param.b64 	[param1], %rd1;
	.param .b32 retval0;
	call.uni (retval0), 
	vprintf, 
	(
	param0, 
	param1
	);
	ld.param.b32 	%r3, [retval0];
	} // callseq 1
	ret;

}
	// .globl	_Z9addKernelPii
.visible .entry _Z9addKernelPii(
	.param .u64 .ptr .align 1 _Z9addKernelPii_param_0,
	.param .u32 _Z9addKernelPii_param_1
)
{
	.reg .pred 	%p<2>;
	.reg .b32 	%r<8>;
	.reg .b64 	%rd<5>;

	ld.param.u64 	%rd1, [_Z9addKernelPii_param_0];
	ld.param.u32 	%r2, [_Z9addKernelPii_param_1];
	mov.u32 	%r3, %ctaid.x;
	mov.u32 	%r4, %ntid.x;
	mov.u32 	%r5, %tid.x;
	mad.lo.s32 	%r1, %r3, %r4, %r5;
	setp.ge.s32 	%p1, %r1, %r2;
	@%p1 bra 	$L__BB2_2;
	cvta.to.global.u64 	%rd2, %rd1;
	mul.wide.s32 	%rd3, %r1, 4;
	add.s64 	%rd4, %rd2, %rd3;
	ld.global.u32 	%r6, [%rd4];
	add.s32 	%r7, %r6, %r1;
	st.global.u32 	[%rd4], %r7;
$L__BB2_2:
	ret;

}


// ===== COMPILED SASS (sm_100) =====

	.target	sm_100

	.elftype	@"ET_EXEC"


//--------------------- .note.nv.tkinfo           --------------------------
	.section	.note.nv.tkinfo,"",@"SHT_NOTE"
	.sectionflags	@"SHF_NOTE_NV_TKINFO"
	.tkinfo
        /*0018*/ 	.word	0x00000002
        /*0030*/ 	.string	""
        /*0030*/ 	.string	"ptxas"
        /*0030*/ 	.string	"Cuda compilation tools, release 13.0, V13.0.88"
        /*0030*/ 	.string	"Build cuda_13.0.r13.0/compiler.36424714_0"
        /*0030*/ 	.string	"-arch sm_100 -m 64 "



//--------------------- .note.nv.cuinfo           --------------------------
	.section	.note.nv.cuinfo,"",@"SHT_NOTE"
	.sectionflags	@"SHF_NOTE_NV_CUINFO"
        /*0018*/ 	.short	0x0002
        /*001a*/ 	.short	0x0064
        /*001c*/ 	.short	0x0082
	.zero		2


//--------------------- .nv.info                  --------------------------
	.section	.nv.info,"",@"SHT_CUDA_INFO"
	.align	4


	//----- nvinfo : EIATTR_REGCOUNT
	.align		4
        /*0000*/ 	.byte	0x04, 0x2f
        /*0002*/ 	.short	(.L_3 - .L_2)
	.align		4
.L_2:
        /*0004*/ 	.word	index@(_Z11helloKernelv)
        /*0008*/ 	.word	0x00000018


	//----- nvinfo : EIATTR_FRAME_SIZE
	.align		4
.L_3:
        /*000c*/ 	.byte	0x04, 0x11
        /*000e*/ 	.short	(.L_5 - .L_4)
	.align		4
.L_4:
        /*0010*/ 	.word	index@(_Z11helloKernelv)
        /*0014*/ 	.word	0x00000000


	//----- nvinfo : EIATTR_REGCOUNT
	.align		4
.L_5:
        /*0018*/ 	.byte	0x04, 0x2f
        /*001a*/ 	.short	(.L_7 - .L_6)
	.align		4
.L_6:
        /*001c*/ 	.word	index@(_Z10infoKernelv)
        /*0020*/ 	.word	0x00000018


	//----- nvinfo : EIATTR_FRAME_SIZE
	.align		4
.L_7:
        /*0024*/ 	.byte	0x04, 0x11
        /*0026*/ 	.short	(.L_9 - .L_8)
	.align		4
.L_8:
        /*0028*/ 	.word	index@(_Z10infoKernelv)
        /*002c*/ 	.word	0x00000008


	//----- nvinfo : EIATTR_REGCOUNT
	.align		4
.L_9:
        /*0030*/ 	.byte	0x04, 0x2f
        /*0032*/ 	.short	(.L_11 - .L_10)
	.align		4
.L_10:
        /*0034*/ 	.word	index@(_Z9addKernelPii)
        /*0038*/ 	.word	0x00000008


	//----- nvinfo : EIATTR_FRAME_SIZE
	.align		4
.L_11:
        /*003c*/ 	.byte	0x04, 0x11
        /*003e*/ 	.short	(.L_13 - .L_12)
	.align		4
.L_12:
        /*0040*/ 	.word	index@(_Z9addKernelPii)
        /*0044*/ 	.word	0x00000000


	//----- nvinfo : EIATTR_MIN_STACK_SIZE
	.align		4
.L_13:
        /*0048*/ 	.byte	0x04, 0x12
        /*004a*/ 	.short	(.L_15 - .L_14)
	.align		4
.L_14:
        /*004c*/ 	.word	index@(_Z9addKernelPii)
        /*0050*/ 	.word	0x00000000


	//----- nvinfo : EIATTR_MIN_STACK_SIZE
	.align		4
.L_15:
        /*0054*/ 	.byte	0x04, 0x12
        /*0056*/ 	.short	(.L_17 - .L_16)
	.align		4
.L_16:
        /*0058*/ 	.word	index@(_Z10infoKernelv)
        /*005c*/ 	.word	0x00000008


	//----- nvinfo : EIATTR_MIN_STACK_SIZE
	.align		4
.L_17:
        /*0060*/ 	.byte	0x04, 0x12
        /*0062*/ 	.short	(.L_19 - .L_18)
	.align		4
.L_18:
        /*0064*/ 	.word	index@(_Z11helloKernelv)
        /*0068*/ 	.word	0x00000000
.L_19:


//--------------------- .nv.compat                --------------------------
	.section	.nv.compat,"",@"SHT_CUDA_COMPAT_INFO"
	.align	4
        /*0000*/ 	.byte	0x02, 0x09, 0x00, 0x00, 0x02, 0x02, 0x01, 0x00, 0x02, 0x05, 0x05, 0x00, 0x03, 0x07, 0x01, 0x01
        /*0010*/ 	.byte	0x02, 0x03, 0x00, 0x00, 0x02, 0x06, 0x01, 0x00, 0x04, 0x0b, 0x08, 0x00, 0x09, 0x00, 0x00, 0x00
        /*0020*/ 	.byte	0x00, 0x00, 0x00, 0x00


//--------------------- .nv.info._Z9addKernelPii  --------------------------
	.section	.nv.info._Z9addKernelPii,"",@"SHT_CUDA_INFO"
	.sectionflags	@""
	.align	4


	//----- nvinfo : EIATTR_CUDA_API_VERSION
	.align		4
        /*0000*/ 	.byte	0x04, 0x37
        /*0002*/ 	.short	(.L_21 - .L_20)
.L_20:
        /*0004*/ 	.word	0x00000082


	//----- nvinfo : EIATTR_KPARAM_INFO
	.align		4
.L_21:
        /*0008*/ 	.byte	0x04, 0x17
        /*000a*/ 	.short	(.L_23 - .L_22)
.L_22:
        /*000c*/ 	.word	0x00000000
        /*0010*/ 	.short	0x0001
        /*0012*/ 	.short	0x0008
        /*0014*/ 	.byte	0x00, 0xf0, 0x11, 0x00


	//----- nvinfo : EIATTR_KPARAM_INFO
	.align		4
.L_23:
        /*0018*/ 	.byte	0x04, 0x17
        /*001a*/ 	.short	(.L_25 - .L_24)
.L_24:
        /*001c*/ 	.word	0x00000000
        /*0020*/ 	.short	0x0000
        /*0022*/ 	.short	0x0000
        /*0024*/ 	.byte	0x00, 0xf5, 0x21, 0x00


	//----- nvinfo : EIATTR_SPARSE_MMA_MASK
	.align		4
.L_25:
        /*0028*/ 	.byte	0x03, 0x50
        /*002a*/ 	.short	0x0000


	//----- nvinfo : EIATTR_MAXREG_COUNT
	.align		4
        /*002c*/ 	.byte	0x03, 0x1b
        /*002e*/ 	.short	0x00ff


	//----- nvinfo : EIATTR_MERCURY_ISA_VERSION
	.align		4
        /*0030*/ 	.byte	0x03, 0x5f
        /*0032*/ 	.short	0x0101


	//----- nvinfo : EIATTR_VRC_CTA_INIT_COUNT
	.align		4
        /*0034*/ 	.byte	0x02, 0x4a
	.zero		1
	.zero		1


	//----- nvinfo : EIATTR_EXIT_INSTR_OFFSETS
	.align		4
        /*0038*/ 	.byte	0x04, 0x1c
        /*003a*/ 	.short	(.L_27 - .L_26)


	//   ....[0]....
.L_26:
        /*003c*/ 	.word	0x00000070


	//   ....[1]....
        /*0040*/ 	.word	0x000000e0


	//----- nvinfo : EIATTR_CBANK_PARAM_SIZE
	.align		4
.L_27:
        /*0044*/ 	.byte	0x03, 0x19
        /*0046*/ 	.short	0x000c


	//----- nvinfo : EIATTR_PARAM_CBANK
	.align		4
        /*0048*/ 	.byte	0x04, 0x0a
        /*004a*/ 	.short	(.L_29 - .L_28)
	.align		4
.L_28:
        /*004c*/ 	.word	index@(.nv.constant0._Z9addKernelPii)
        /*0050*/ 	.short	0x0380
        /*0052*/ 	.short	0x000c


	//----- nvinfo : EIATTR_SW_WAR
	.align		4
.L_29:
        /*0054*/ 	.byte	0x04, 0x36
        /*0056*/ 	.short	(.L_31 - .L_30)
.L_30:
        /*0058*/ 	.word	0x00000008
.L_31:


//--------------------- .nv.info._Z10infoKernelv  --------------------------
	.section	.nv.info._Z10infoKernelv,"",@"SHT_CUDA_INFO"
	.sectionflags	@""
	.align	4


	//----- nvinfo : EIATTR_CUDA_API_VERSION
	.align		4
        /*0000*/ 	.byte	0x04, 0x37
        /*0002*/ 	.short	(.L_33 - .L_32)
.L_32:
        /*0004*/ 	.word	0x00000082


	//----- nvinfo : EIATTR_SPARSE_MMA_MASK
	.align		4
.L_33:
        /*0008*/ 	.byte	0x03, 0x50
        /*000a*/ 	.short	0x0000


	//----- nvinfo : EIATTR_MAXREG_COUNT
	.align		4
        /*000c*/ 	.byte	0x03, 0x1b
        /*000e*/ 	.short	0x00ff


	//----- nvinfo : EIATTR_EXTERNS
	.align		4
        /*0010*/ 	.byte	0x04, 0x0f
        /*0012*/ 	.short	(.L_35 - .L_34)


	//   ....[0]....
	.align		4
.L_34:
        /*0014*/ 	.word	index@(vprintf)


	//----- nvinfo : EIATTR_MERCURY_ISA_VERSION
	.align		4
.L_35:
        /*0018*/ 	.byte	0x03, 0x5f
        /*001a*/ 	.short	0x0101


	//----- nvinfo : EIATTR_VRC_CTA_INIT_COUNT
	.align		4
        /*001c*/ 	.byte	0x02, 0x4a
	.zero		1
	.zero		1


	//----- nvinfo : EIATTR_SYSCALL_OFFSETS
	.align		4
        /*0020*/ 	.byte	0x04, 0x46
        /*0022*/ 	.short	(.L_37 - .L_36)


	//   ....[0]....
.L_36:
        /*0024*/ 	.word	0x000000f0


	//----- nvinfo : EIATTR_EXIT_INSTR_OFFSETS
	.align		4
.L_37:
        /*0028*/ 	.byte	0x04, 0x1c
        /*002a*/ 	.short	(.L_39 - .L_38)


	//   ....[0]....
.L_38:
        /*002c*/ 	.word	0x00000100


	//----- nvinfo : EIATTR_SW_WAR
	.align		4
.L_39:
        /*0030*/ 	.byte	0x04, 0x36
        /*0032*/ 	.short	(.L_41 - .L_40)
.L_40:
        /*0034*/ 	.word	0x00000008
.L_41:


//--------------------- .nv.info._Z11helloKernelv --------------------------
	.section	.nv.info._Z11helloKernelv,"",@"SHT_CUDA_INFO"
	.sectionflags	@""
	.align	4


	//----- nvinfo : EIATTR_CUDA_API_VERSION
	.align		4
        /*0000*/ 	.byte	0x04, 0x37
        /*0002*/ 	.short	(.L_43 - .L_42)
.L_42:
        /*0004*/ 	.word	0x00000082


	//----- nvinfo : EIATTR_SPARSE_MMA_MASK
	.align		4
.L_43:
        /*0008*/ 	.byte	0x03, 0x50
        /*000a*/ 	.short	0x0000


	//----- nvinfo : EIATTR_MAXREG_COUNT
	.align		4
        /*000c*/ 	.byte	0x03, 0x1b
        /*000e*/ 	.short	0x00ff


	//----- nvinfo : EIATTR_EXTERNS
	.align		4
        /*0010*/ 	.byte	0x04, 0x0f
        /*0012*/ 	.short	(.L_45 - .L_44)


	//   ....[0]....
	.align		4
.L_44:
        /*0014*/ 	.word	index@(vprintf)


	//----- nvinfo : EIATTR_MERCURY_ISA_VERSION
	.align		4
.L_45:
        /*0018*/ 	.byte	0x03, 0x5f
        /*001a*/ 	.short	0x0101


	//----- nvinfo : EIATTR_VRC_CTA_INIT_COUNT
	.align		4
        /*001c*/ 	.byte	0x02, 0x4a
	.zero		1
	.zero		1


	//----- nvinfo : EIATTR_SYSCALL_OFFSETS
	.align		4
        /*0020*/ 	.byte	0x04, 0x46
        /*0022*/ 	.short	(.L_47 - .L_46)


	//   ....[0]....
.L_46:
        /*0024*/ 	.word	0x00000080


	//----- nvinfo : EIATTR_EXIT_INSTR_OFFSETS
	.align		4
.L_47:
        /*0028*/ 	.byte	0x04, 0x1c
        /*002a*/ 	.short	(.L_49 - .L_48)


	//   ....[0]....
.L_48:
        /*002c*/ 	.word	0x00000090


	//----- nvinfo : EIATTR_SW_WAR
	.align		4
.L_49:
        /*0030*/ 	.byte	0x04, 0x36
        /*0032*/ 	.short	(.L_51 - .L_50)
.L_50:
        /*0034*/ 	.word	0x00000008
.L_51:


//--------------------- .nv.callgraph             --------------------------
	.section	.nv.callgraph,"",@"SHT_CUDA_CALLGRAPH"
	.align	4
	.sectionentsize	8
	.align		4
        /*0000*/ 	.word	0x00000000
	.align		4
        /*0004*/ 	.word	0xffffffff
	.align		4
        /*0008*/ 	.word	index@(_Z10infoKernelv)
	.align		4
        /*000c*/ 	.word	index@(vprintf)
	.align		4
        /*0010*/ 	.word	index@(_Z11helloKernelv)
	.align		4
        /*0014*/ 	.word	index@(vprintf)
	.align		4
        /*0018*/ 	.word	0x00000000
	.align		4
        /*001c*/ 	.word	0xfffffffe
	.align		4
        /*0020*/ 	.word	0x00000000
	.align		4
        /*0024*/ 	.word	0xfffffffd
	.align		4
        /*0028*/ 	.word	0x00000000
	.align		4
        /*002c*/ 	.word	0xfffffffc


//--------------------- .nv.constant4             --------------------------
	.section	.nv.constant4,"a",@progbits
	.align	8
	.align		8
.nv.constant4:
        /*0000*/ 	.dword	$str
	.align		8
        /*0008*/ 	.dword	$str$1
	.align		8
        /*0010*/ 	.dword	vprintf


//--------------------- .text._Z9addKernelPii     --------------------------
	.section	.text._Z9addKernelPii,"ax",@progbits
	.align	128
        .global         _Z9addKernelPii
        .type           _Z9addKernelPii,@function
        .size           _Z9addKernelPii,(.L_x_5 - _Z9addKernelPii)
        .other          _Z9addKernelPii,@"STO_CUDA_ENTRY STV_DEFAULT"
_Z9addKernelPii:
.text._Z9addKernelPii:
[----:B------:R-:W-:Y:S01]  /*0000*/  LDC R1, c[0x0][0x37c] ;  /* 0x0000df00ff017b82 */ /* 0x000fe20000000800 */
[----:B------:R-:W0:Y:S07]  /*0010*/  S2R R0, SR_TID.X ;  /* 0x0000000000007919 */ /* 0x000e2e0000002100 */
[----:B------:R-:W0:Y:S01]  /*0020*/  S2UR UR4, SR_CTAID.X ;  /* 0x00000000000479c3 */ /* 0x000e220000002500 */
[----:B------:R-:W1:Y:S07]  /*0030*/  LDCU UR5, c[0x0][0x388] ;  /* 0x00007100ff0577ac */ /* 0x000e6e0008000800 */
[----:B------:R-:W0:Y:S02]  /*0040*/  LDC R5, c[0x0][0x360] ;  /* 0x0000d800ff057b82 */ /* 0x000e240000000800 */
[----:B0-----:R-:W-:-:S05]  /*0050*/  IMAD R5, R5, UR4, R0 ;  /* 0x0000000405057c24 */ /* 0x001fca000f8e0200 */
[----:B-1----:R-:W-:-:S13]  /*0060*/  ISETP.GE.AND P0, PT, R5, UR5, PT ;  /* 0x0000000505007c0c */ /* 0x002fda000bf06270 */
[----:B------:R-:W-:Y:S05]  /*0070*/  @P0 EXIT ;  /* 0x000000000000094d */ /* 0x000fea0003800000 */
[----:B------:R-:W0:Y:S01]  /*0080*/  LDC.64 R2, c[0x0][0x380] ;  /* 0x0000e000ff027b82 */ /* 0x000e220000000a00 */
[----:B------:R-:W1:Y:S01]  /*0090*/  LDCU.64 UR4, c[0x0][0x358] ;  /* 0x00006b00ff0477ac */ /* 0x000e620008000a00 */
[----:B0-----:R-:W-:-:S05]  /*00a0*/  IMAD.WIDE R2, R5, 0x4, R2 ;  /* 0x0000000405027825 */ /* 0x001fca00078e0202 */
[----:B-1----:R-:W2:Y:S02]  /*00b0*/  LDG.E R0, desc[UR4][R2.64] ;  /* 0x0000000402007981 */ /* 0x002ea4000c1e1900 */
[----:B--2---:R-:W-:-:S05]  /*00c0*/  IADD3 R5, PT, PT, R5, R0, RZ ;  /* 0x0000000005057210 */ /* 0x004fca0007ffe0ff */
[----:B------:R-:W-:Y:S01]  /*00d0*/  STG.E desc[UR4][R2.64], R5 ;  /* 0x0000000502007986 */ /* 0x000fe2000c101904 */
[----:B------:R-:W-:Y:S05]  /*00e0*/  EXIT ;  /* 0x000000000000794d */ /* 0x000fea0003800000 */
.L_x_0:
[----:B------:R-:W-:-:S00]  /*00f0*/  BRA `(.L_x_0) ;  /* 0xfffffffc00fc7947 */ /* 0x000fc0000383ffff */
[----:B------:R-:W-:-:S00]  /*0100*/  NOP ;  /* 0x0000000000007918 */ /* 0x000fc00000000000 */
[----:B------:R-:W-:-:S00]  /*0110*/  NOP ;  /* 0x0000000000007918 */ /* 0x000fc00000000000 */
[----:B------:R-:W-:-:S00]  /*0120*/  NOP ;  /* 0x0000000000007918 */ /* 0x000fc00000000000 */
[----:B------:R-:W-:-:S00]  /*0130*/  NOP ;  /* 0x0000000000007918 */ /* 0x000fc00000000000 */
[----:B------:R-:W-:-:S00]  /*0140*/  NOP ;  /* 0x0000000000007918 */ /* 0x000fc00000000000 */
[----:B------:R-:W-:-:S00]  /*0150*/  NOP ;  /* 0x0000000000007918 */ /* 0x000fc00000000000 */
[----:B------:R-:W-:-:S00]  /*0160*/  NOP ;  /* 0x0000000000007918 */ /* 0x000fc00000000000 */
[----:B------:R-:W-:-:S00]  /*0170*/  NOP ;  /* 0x0000000000007918 */ /* 0x000fc00000000000 */
.L_x_5:


//--------------------- .text._Z10infoKernelv     --------------------------
	.section	.text._Z10infoKernelv,"ax",@progbits
	.align	128
        .global         _Z10infoKernelv
        .type           _Z10infoKernelv,@function
        .size           _Z10infoKernelv,(.L_x_6 - _Z10infoKernelv)
        .other          _Z10infoKernelv,@"STO_CUDA_ENTRY STV_DEFAULT"
_Z10infoKernelv:
.text._Z10infoKernelv:
[----:B------:R-:W0:Y:S01]  /*0000*/  LDC R1, c[0x0][0x37c] ;  /* 0x0000df00ff017b82 */ /* 0x000e220000000800 */
[----:B------:R-:W1:Y:S01]  /*0010*/  S2R R8, SR_CTAID.X ;  /* 0x0000000000087919 */ /* 0x000e620000002500 */
[----:B0-----:R-:W-:Y:S01]  /*0020*/  VIADD R1, R1, 0xfffffff8 ;  /* 0xfffffff801017836 */ /* 0x001fe20000000000 */
[----:B------:R-:W-:Y:S01]  /*0030*/  MOV R0, 0x10 ;  /* 0x0000001000007802 */ /* 0x000fe20000000f00 */
[----:B------:R-:W0:Y:S01]  /*0040*/  LDCU UR4, c[0x0][0x2f8] ;  /* 0x00005f00ff0477ac */ /* 0x000e220008000800 */
[----:B------:R-:W1:Y:S03]  /*0050*/  S2R R9, SR_TID.X ;  /* 0x0000000000097919 */ /* 0x000e660000002100 */
[----:B------:R2:W3:Y:S01]  /*0060*/  LDC.64 R2, c[0x4][R0] ;  /* 0x0100000000027b82 */ /* 0x0004e20000000a00 */
[----:B------:R-:W4:Y:S01]  /*0070*/  LDCU.64 UR6, c[0x4][0x8] ;  /* 0x01000100ff0677ac */ /* 0x000f220008000a00 */
[----:B------:R-:W5:Y:S01]  /*0080*/  LDCU UR5, c[0x0][0x2fc] ;  /* 0x00005f80ff0577ac */ /* 0x000f620008000800 */
[----:B0-----:R-:W-:Y:S01]  /*0090*/  IADD3 R6, P0, PT, R1, UR4, RZ ;  /* 0x0000000401067c10 */ /* 0x001fe2000ff1e0ff */
[----:B----4-:R-:W-:Y:S01]  /*00a0*/  IMAD.U32 R4, RZ, RZ, UR6 ;  /* 0x00000006ff047e24 */ /* 0x010fe2000f8e00ff */
[----:B------:R-:W-:-:S03]  /*00b0*/  MOV R5, UR7 ;  /* 0x0000000700057c02 */ /* 0x000fc60008000f00 */
[----:B-----5:R-:W-:Y:S01]  /*00c0*/  IMAD.X R7, RZ, RZ, UR5, P0 ;  /* 0x00000005ff077e24 */ /* 0x020fe200080e06ff */
[----:B-1----:R2:W-:Y:S07]  /*00d0*/  STL.64 [R1], R8 ;  /* 0x0000000801007387 */ /* 0x0025ee0000100a00 */
[----:B------:R-:W-:-:S07]  /*00e0*/  LEPC R20, `(.L_x_1) ;  /* 0x000000001014794e */ /* 0x000fce0000000000 */
[----:B--23--:R-:W-:Y:S05]  /*00f0*/  CALL.ABS.NOINC R2 ;  /* 0x0000000002007343 */ /* 0x00cfea0003c00000 */
.L_x_1:
[----:B------:R-:W-:Y:S05]  /*0100*/  EXIT ;  /* 0x000000000000794d */ /* 0x000fea0003800000 */
.L_x_2:
        /* <DEDUP_REMOVED lines=15> */
.L_x_6:


//--------------------- .text._Z11helloKernelv    --------------------------
	.section	.text._Z11helloKernelv,"ax",@progbits
	.align	128
        .global         _Z11helloKernelv
        .type           _Z11helloKernelv,@function
        .size           _Z11helloKernelv,(.L_x_7 - _Z11helloKernelv)
        .other          _Z11helloKernelv,@"STO_CUDA_ENTRY STV_DEFAULT"
_Z11helloKernelv:
.text._Z11helloKernelv:
[----:B------:R-:W0:Y:S01]  /*0000*/  LDC R1, c[0x0][0x37c] ;  /* 0x0000df00ff017b82 */ /* 0x000e220000000800 */
[----:B------:R-:W-:Y:S01]  /*0010*/  MOV R0, 0x10 ;  /* 0x0000001000007802 */ /* 0x000fe20000000f00 */
[----:B------:R-:W1:Y:S01]  /*0020*/  LDCU.64 UR4, c[0x4][URZ] ;  /* 0x01000000ff0477ac */ /* 0x000e620008000a00 */
[----:B------:R-:W-:-:S05]  /*0030*/  CS2R R6, SRZ ;  /* 0x0000000000067805 */ /* 0x000fca000001ff00 */
[----:B------:R2:W3:Y:S01]  /*0040*/  LDC.64 R2, c[0x4][R0] ;  /* 0x0100000000027b82 */ /* 0x0004e20000000a00 */
[----:B-1----:R-:W-:Y:S02]  /*0050*/  IMAD.U32 R4, RZ, RZ, UR4 ;  /* 0x00000004ff047e24 */ /* 0x002fe4000f8e00ff */
[----:B--2---:R-:W-:-:S07]  /*0060*/  IMAD.U32 R5, RZ, RZ, UR5 ;  /* 0x00000005ff057e24 */ /* 0x004fce000f8e00ff */
[----:B------:R-:W-:-:S07]  /*0070*/  LEPC R20, `(.L_x_3) ;  /* 0x000000001014794e */ /* 0x000fce0000000000 */
[----:B0--3--:R-:W-:Y:S05]  /*0080*/  CALL.ABS.NOINC R2 ;  /* 0x0000000002007343 */ /* 0x009fea0003c00000 */
.L_x_3:
[----:B------:R-:W-:Y:S05]  /*0090*/  EXIT ;  /* 0x000000000000794d */ /* 0x000fea0003800000 */
.L_x_4:
        /* <DEDUP_REMOVED lines=14> */
.L_x_7:


//--------------------- .nv.global.init           --------------------------
	.section	.nv.global.init,"aw",@progbits
.nv.global.init:
	.type		$str,@object
	.size		$str,($str$1 - $str)
$str:
        /*0000*/ 	.byte	0x48, 0x65, 0x6c, 0x6c, 0x6f, 0x20, 0x77, 0x6f, 0x72, 0x6c, 0x64, 0x0a, 0x00
	.type		$str$1,@object
	.size		$str$1,(.L_1 - $str$1)
$str$1:
        /*000d*/ 	.byte	0x49, 0x20, 0x61, 0x6d, 0x20, 0x66, 0x72, 0x6f, 0x6d, 0x20, 0x25, 0x64, 0x20, 0x62, 0x6c, 0x6f
        /*001d*/ 	.byte	0x63, 0x6b, 0x2c, 0x20, 0x25, 0x64, 0x20, 0x74, 0x68, 0x72, 0x65, 0x61, 0x64, 0x0a, 0x00
.L_1:


//--------------------- .nv.shared.reserved.0     --------------------------
	.section	.nv.shared.reserved.0,"aw",@nobits
	.weak		__nv_reservedSMEM_offset_0_alias
	.size		__nv_reservedSMEM_offset_0_alias, 0, 64
	.other		__nv_reservedSMEM_offset_0_alias,@"STO_CUDA_RESERVED_SHARED STV_DEFAULT"
__nv_reservedSMEM_offset_0_alias:
	.zero		0
	.zero		64


//--------------------- .nv.constant0._Z9addKernelPii --------------------------
	.section	.nv.constant0._Z9addKernelPii,"a",@progbits
	.sectionflags	@""
	.align	4
.nv.constant0._Z9addKernelPii:
	.zero		908


//--------------------- .nv.constant0._Z10infoKernelv --------------------------
	.section	.nv.constant0._Z10infoKernelv,"a",@progbits
	.sectionflags	@""
	.align	4
.nv.constant0._Z10infoKernelv:
	.zero		896


//--------------------- .nv.constant0._Z11helloKernelv --------------------------
	.section	.nv.constant0._Z11helloKernelv,"a",@progbits
	.sectionflags	@""
	.align	4
.nv.constant0._Z11helloKernelv:
	.zero		896


//--------------------- SYMBOLS --------------------------

	.type		.nv.reservedSmem.offset0,@object
	.size		.nv.reservedSmem.offset0,0x4
	.type		vprintf,@function
